//
// Generated by NVIDIA NVVM Compiler
//
// Compiler Build ID: CL-36424714
// Cuda compilation tools, release 13.0, V13.0.88
// Based on NVVM 20.0.0
//

.version 9.0
.target sm_100
.address_size 64

	// .globl	_Z15heavyLoadKernelPiS_i
.extern .func  (.param .b32 func_retval0) vprintf
(
	.param .b64 vprintf_param_0,
	.param .b64 vprintf_param_1
)
;
.global .align 1 .b8 $str[5] = {104, 97, 104, 97};

.visible .entry _Z15heavyLoadKernelPiS_i(
	.param .u64 .ptr .align 1 _Z15heavyLoadKernelPiS_i_param_0,
	.param .u64 .ptr .align 1 _Z15heavyLoadKernelPiS_i_param_1,
	.param .u32 _Z15heavyLoadKernelPiS_i_param_2
)
{
	.reg .pred 	%p<11>;
	.reg .b32 	%r<98>;
	.reg .b64 	%rd<22>;

	ld.param.u64 	%rd10, [_Z15heavyLoadKernelPiS_i_param_0];
	ld.param.u64 	%rd9, [_Z15heavyLoadKernelPiS_i_param_1];
	ld.param.u32 	%r27, [_Z15heavyLoadKernelPiS_i_param_2];
	cvta.to.global.u64 	%rd1, %rd10;
	mov.u32 	%r28, %tid.x;
	mov.u32 	%r29, %ctaid.x;
	mov.u32 	%r30, %ntid.x;
	mad.lo.s32 	%r1, %r29, %r30, %r28;
	setp.lt.s32 	%p1, %r27, 1;
	@%p1 bra 	$L__BB0_13;
	cvta.to.global.u64 	%rd11, %rd9;
	mul.wide.s32 	%rd12, %r1, 4;
	add.s64 	%rd2, %rd11, %rd12;
	ld.global.u32 	%r90, [%rd2];
	and.b32  	%r3, %r27, 15;
	setp.lt.u32 	%p2, %r27, 16;
	mov.b32 	%r93, 0;
	@%p2 bra 	$L__BB0_4;
	and.b32  	%r93, %r27, 2147483632;
	neg.s32 	%r88, %r93;
	add.s64 	%rd20, %rd1, 32;
$L__BB0_3:
	.pragma "nounroll";
	ld.global.u32 	%r32, [%rd20+-32];
	add.s32 	%r33, %r90, %r32;
	st.global.u32 	[%rd2], %r33;
	ld.global.u32 	%r34, [%rd20+-28];
	add.s32 	%r35, %r33, %r34;
	st.global.u32 	[%rd2], %r35;
	ld.global.u32 	%r36, [%rd20+-24];
	add.s32 	%r37, %r35, %r36;
	st.global.u32 	[%rd2], %r37;
	ld.global.u32 	%r38, [%rd20+-20];
	add.s32 	%r39, %r37, %r38;
	st.global.u32 	[%rd2], %r39;
	ld.global.u32 	%r40, [%rd20+-16];
	add.s32 	%r41, %r39, %r40;
	st.global.u32 	[%rd2], %r41;
	ld.global.u32 	%r42, [%rd20+-12];
	add.s32 	%r43, %r41, %r42;
	st.global.u32 	[%rd2], %r43;
	ld.global.u32 	%r44, [%rd20+-8];
	add.s32 	%r45, %r43, %r44;
	st.global.u32 	[%rd2], %r45;
	ld.global.u32 	%r46, [%rd20+-4];
	add.s32 	%r47, %r45, %r46;
	st.global.u32 	[%rd2], %r47;
	ld.global.u32 	%r48, [%rd20];
	add.s32 	%r49, %r47, %r48;
	st.global.u32 	[%rd2], %r49;
	ld.global.u32 	%r50, [%rd20+4];
	add.s32 	%r51, %r49, %r50;
	st.global.u32 	[%rd2], %r51;
	ld.global.u32 	%r52, [%rd20+8];
	add.s32 	%r53, %r51, %r52;
	st.global.u32 	[%rd2], %r53;
	ld.global.u32 	%r54, [%rd20+12];
	add.s32 	%r55, %r53, %r54;
	st.global.u32 	[%rd2], %r55;
	ld.global.u32 	%r56, [%rd20+16];
	add.s32 	%r57, %r55, %r56;
	st.global.u32 	[%rd2], %r57;
	ld.global.u32 	%r58, [%rd20+20];
	add.s32 	%r59, %r57, %r58;
	st.global.u32 	[%rd2], %r59;
	ld.global.u32 	%r60, [%rd20+24];
	add.s32 	%r61, %r59, %r60;
	st.global.u32 	[%rd2], %r61;
	ld.global.u32 	%r62, [%rd20+28];
	add.s32 	%r90, %r61, %r62;
	st.global.u32 	[%rd2], %r90;
	add.s32 	%r88, %r88, 16;
	add.s64 	%rd20, %rd20, 64;
	setp.ne.s32 	%p3, %r88, 0;
	@%p3 bra 	$L__BB0_3;
$L__BB0_4:
	setp.eq.s32 	%p4, %r3, 0;
	@%p4 bra 	$L__BB0_13;
	and.b32  	%r12, %r27, 7;
	setp.lt.u32 	%p5, %r3, 8;
	@%p5 bra 	$L__BB0_7;
	mul.wide.u32 	%rd13, %r93, 4;
	add.s64 	%rd14, %rd1, %rd13;
	ld.global.u32 	%r63, [%rd14];
	add.s32 	%r64, %r90, %r63;
	st.global.u32 	[%rd2], %r64;
	ld.global.u32 	%r65, [%rd14+4];
	add.s32 	%r66, %r64, %r65;
	st.global.u32 	[%rd2], %r66;
	ld.global.u32 	%r67, [%rd14+8];
	add.s32 	%r68, %r66, %r67;
	st.global.u32 	[%rd2], %r68;
	ld.global.u32 	%r69, [%rd14+12];
	add.s32 	%r70, %r68, %r69;
	st.global.u32 	[%rd2], %r70;
	ld.global.u32 	%r71, [%rd14+16];
	add.s32 	%r72, %r70, %r71;
	st.global.u32 	[%rd2], %r72;
	ld.global.u32 	%r73, [%rd14+20];
	add.s32 	%r74, %r72, %r73;
	st.global.u32 	[%rd2], %r74;
	ld.global.u32 	%r75, [%rd14+24];
	add.s32 	%r76, %r74, %r75;
	st.global.u32 	[%rd2], %r76;
	ld.global.u32 	%r77, [%rd14+28];
	add.s32 	%r90, %r76, %r77;
	st.global.u32 	[%rd2], %r90;
	add.s32 	%r93, %r93, 8;
$L__BB0_7:
	setp.eq.s32 	%p6, %r12, 0;
	@%p6 bra 	$L__BB0_13;
	and.b32  	%r17, %r27, 3;
	setp.lt.u32 	%p7, %r12, 4;
	@%p7 bra 	$L__BB0_10;
	mul.wide.u32 	%rd15, %r93, 4;
	add.s64 	%rd16, %rd1, %rd15;
	ld.global.u32 	%r78, [%rd16];
	add.s32 	%r79, %r90, %r78;
	st.global.u32 	[%rd2], %r79;
	ld.global.u32 	%r80, [%rd16+4];
	add.s32 	%r81, %r79, %r80;
	st.global.u32 	[%rd2], %r81;
	ld.global.u32 	%r82, [%rd16+8];
	add.s32 	%r83, %r81, %r82;
	st.global.u32 	[%rd2], %r83;
	ld.global.u32 	%r84, [%rd16+12];
	add.s32 	%r90, %r83, %r84;
	st.global.u32 	[%rd2], %r90;
	add.s32 	%r93, %r93, 4;
$L__BB0_10:
	setp.eq.s32 	%p8, %r17, 0;
	@%p8 bra 	$L__BB0_13;
	mul.wide.u32 	%rd17, %r93, 4;
	add.s64 	%rd21, %rd1, %rd17;
	neg.s32 	%r96, %r17;
$L__BB0_12:
	.pragma "nounroll";
	ld.global.u32 	%r85, [%rd21];
	add.s32 	%r90, %r90, %r85;
	st.global.u32 	[%rd2], %r90;
	add.s64 	%rd21, %rd21, 4;
	add.s32 	%r96, %r96, 1;
	setp.ne.s32 	%p9, %r96, 0;
	@%p9 bra 	$L__BB0_12;
$L__BB0_13:
	setp.ne.s32 	%p10, %r1, 0;
	@%p10 bra 	$L__BB0_15;
	mov.u64 	%rd18, $str;
	cvta.global.u64 	%rd19, %rd18;
	{ // callseq 0, 0
	.param .b64 param0;
	st.param.b64 	[param0], %rd19;
	.param .b64 param1;
	st.param.b64 	[param1], 0;
	.param .b32 retval0;
	call.uni (retval0), 
	vprintf, 
	(
	param0, 
	param1
	);
	ld.param.b32 	%r86, [retval0];
	} // callseq 0
$L__BB0_15:
	ret;

}


// ===== COMPILED SASS (sm_100) =====

	.target	sm_100

	.elftype	@"ET_EXEC"


//--------------------- .note.nv.tkinfo           --------------------------
	.section	.note.nv.tkinfo,"",@"SHT_NOTE"
	.sectionflags	@"SHF_NOTE_NV_TKINFO"
	.tkinfo
        /*0018*/ 	.word	0x00000002
        /*0030*/ 	.string	""
        /*0030*/ 	.string	"ptxas"
        /*0030*/ 	.string	"Cuda compilation tools, release 13.0, V13.0.88"
        /*0030*/ 	.string	"Build cuda_13.0.r13.0/compiler.36424714_0"
        /*0030*/ 	.string	"-arch sm_100 -m 64 "



//--------------------- .note.nv.cuinfo           --------------------------
	.section	.note.nv.cuinfo,"",@"SHT_NOTE"
	.sectionflags	@"SHF_NOTE_NV_CUINFO"
        /*0018*/ 	.short	0x0002
        /*001a*/ 	.short	0x0064
        /*001c*/ 	.short	0x0082
	.zero		2


//--------------------- .nv.info                  --------------------------
	.section	.nv.info,"",@"SHT_CUDA_INFO"
	.align	4


	//----- nvinfo : EIATTR_REGCOUNT
	.align		4
        /*0000*/ 	.byte	0x04, 0x2f
        /*0002*/ 	.short	(.L_2 - .L_1)
	.align		4
.L_1:
        /*0004*/ 	.word	index@(_Z15heavyLoadKernelPiS_i)
        /*0008*/ 	.word	0x00000018


	//----- nvinfo : EIATTR_FRAME_SIZE
	.align		4
.L_2:
        /*000c*/ 	.byte	0x04, 0x11
        /*000e*/ 	.short	(.L_4 - .L_3)
	.align		4
.L_3:
        /*0010*/ 	.word	index@(_Z15heavyLoadKernelPiS_i)
        /*0014*/ 	.word	0x00000000


	//----- nvinfo : EIATTR_MIN_STACK_SIZE
	.align		4
.L_4:
        /*0018*/ 	.byte	0x04, 0x12
        /*001a*/ 	.short	(.L_6 - .L_5)
	.align		4
.L_5:
        /*001c*/ 	.word	index@(_Z15heavyLoadKernelPiS_i)
        /*0020*/ 	.word	0x00000000
.L_6:


//--------------------- .nv.compat                --------------------------
	.section	.nv.compat,"",@"SHT_CUDA_COMPAT_INFO"
	.align	4
        /*0000*/ 	.byte	0x02, 0x09, 0x00, 0x00, 0x02, 0x02, 0x01, 0x00, 0x02, 0x05, 0x05, 0x00, 0x03, 0x07, 0x01, 0x01
        /*0010*/ 	.byte	0x02, 0x03, 0x00, 0x00, 0x02, 0x06, 0x01, 0x00, 0x04, 0x0b, 0x08, 0x00, 0x09, 0x00, 0x00, 0x00
        /*0020*/ 	.byte	0x00, 0x00, 0x00, 0x00


//--------------------- .nv.info._Z15heavyLoadKernelPiS_i --------------------------
	.section	.nv.info._Z15heavyLoadKernelPiS_i,"",@"SHT_CUDA_INFO"
	.sectionflags	@""
	.align	4


	//----- nvinfo : EIATTR_CUDA_API_VERSION
	.align		4
        /*0000*/ 	.byte	0x04, 0x37
        /*0002*/ 	.short	(.L_8 - .L_7)
.L_7:
        /*0004*/ 	.word	0x00000082


	//----- nvinfo : EIATTR_KPARAM_INFO
	.align		4
.L_8:
        /*0008*/ 	.byte	0x04, 0x17
        /*000a*/ 	.short	(.L_10 - .L_9)
.L_9:
        /*000c*/ 	.word	0x00000000
        /*0010*/ 	.short	0x0002
        /*0012*/ 	.short	0x0010
        /*0014*/ 	.byte	0x00, 0xf0, 0x11, 0x00


	//----- nvinfo : EIATTR_KPARAM_INFO
	.align		4
.L_10:
        /*0018*/ 	.byte	0x04, 0x17
        /*001a*/ 	.short	(.L_12 - .L_11)
.L_11:
        /*001c*/ 	.word	0x00000000
        /*0020*/ 	.short	0x0001
        /*0022*/ 	.short	0x0008
        /*0024*/ 	.byte	0x00, 0xf5, 0x21, 0x00


	//----- nvinfo : EIATTR_KPARAM_INFO
	.align		4
.L_12:
        /*0028*/ 	.byte	0x04, 0x17
        /*002a*/ 	.short	(.L_14 - .L_13)
.L_13:
        /*002c*/ 	.word	0x00000000
        /*0030*/ 	.short	0x0000
        /*0032*/ 	.short	0x0000
        /*0034*/ 	.byte	0x00, 0xf5, 0x21, 0x00


	//----- nvinfo : EIATTR_SPARSE_MMA_MASK
	.align		4
.L_14:
        /*0038*/ 	.byte	0x03, 0x50
        /*003a*/ 	.short	0x0000


	//----- nvinfo : EIATTR_MAXREG_COUNT
	.align		4
        /*003c*/ 	.byte	0x03, 0x1b
        /*003e*/ 	.short	0x00ff


	//----- nvinfo : EIATTR_EXTERNS
	.align		4
        /*0040*/ 	.byte	0x04, 0x0f
        /*0042*/ 	.short	(.L_16 - .L_15)


	//   ....[0]....
	.align		4
.L_15:
        /*0044*/ 	.word	index@(vprintf)


	//----- nvinfo : EIATTR_MERCURY_ISA_VERSION
	.align		4
.L_16:
        /*0048*/ 	.byte	0x03, 0x5f
        /*004a*/ 	.short	0x0101


	//----- nvinfo : EIATTR_VRC_CTA_INIT_COUNT
	.align		4
        /*004c*/ 	.byte	0x02, 0x4a
	.zero		1
	.zero		1


	//----- nvinfo : EIATTR_SYSCALL_OFFSETS
	.align		4
        /*0050*/ 	.byte	0x04, 0x46
        /*0052*/ 	.short	(.L_18 - .L_17)


	//   ....[0]....
.L_17:
        /*0054*/ 	.word	0x000009b0


	//----- nvinfo : EIATTR_EXIT_INSTR_OFFSETS
	.align		4
.L_18:
        /*0058*/ 	.byte	0x04, 0x1c
        /*005a*/ 	.short	(.L_20 - .L_19)


	//   ....[0]....
.L_19:
        /*005c*/ 	.word	0x00000930


	//   ....[1]....
        /*0060*/ 	.word	0x000009c0


	//----- nvinfo : EIATTR_CRS_STACK_SIZE
	.align		4
.L_20:
        /*0064*/ 	.byte	0x04, 0x1e
        /*0066*/ 	.short	(.L_22 - .L_21)
.L_21:
        /*0068*/ 	.word	0x00000000


	//----- nvinfo : EIATTR_CBANK_PARAM_SIZE
	.align		4
.L_22:
        /*006c*/ 	.byte	0x03, 0x19
        /*006e*/ 	.short	0x0014


	//----- nvinfo : EIATTR_PARAM_CBANK
	.align		4
        /*0070*/ 	.byte	0x04, 0x0a
        /*0072*/ 	.short	(.L_24 - .L_23)
	.align		4
.L_23:
        /*0074*/ 	.word	index@(.nv.constant0._Z15heavyLoadKernelPiS_i)
        /*0078*/ 	.short	0x0380
        /*007a*/ 	.short	0x0014


	//----- nvinfo : EIATTR_SW_WAR
	.align		4
.L_24:
        /*007c*/ 	.byte	0x04, 0x36
        /*007e*/ 	.short	(.L_26 - .L_25)
.L_25:
        /*0080*/ 	.word	0x00000008
.L_26:


//--------------------- .nv.callgraph             --------------------------
	.section	.nv.callgraph,"",@"SHT_CUDA_CALLGRAPH"
	.align	4
	.sectionentsize	8
	.align		4
        /*0000*/ 	.word	0x00000000
	.align		4
        /*0004*/ 	.word	0xffffffff
	.align		4
        /*0008*/ 	.word	index@(_Z15heavyLoadKernelPiS_i)
	.align		4
        /*000c*/ 	.word	index@(vprintf)
	.align		4
        /*0010*/ 	.word	0x00000000
	.align		4
        /*0014*/ 	.word	0xfffffffe
	.align		4
        /*0018*/ 	.word	0x00000000
	.align		4
        /*001c*/ 	.word	0xfffffffd
	.align		4
        /*0020*/ 	.word	0x00000000
	.align		4
        /*0024*/ 	.word	0xfffffffc


//--------------------- .nv.constant4             --------------------------
	.section	.nv.constant4,"a",@progbits
	.align	8
	.align		8
.nv.constant4:
        /*0000*/ 	.dword	vprintf
	.align		8
        /*0008*/ 	.dword	$str


//--------------------- .text._Z15heavyLoadKernelPiS_i --------------------------
	.section	.text._Z15heavyLoadKernelPiS_i,"ax",@progbits
	.align	128
        .global         _Z15heavyLoadKernelPiS_i
        .type           _Z15heavyLoadKernelPiS_i,@function
        .size           _Z15heavyLoadKernelPiS_i,(.L_x_8 - _Z15heavyLoadKernelPiS_i)
        .other          _Z15heavyLoadKernelPiS_i,@"STO_CUDA_ENTRY STV_DEFAULT"
_Z15heavyLoadKernelPiS_i:
.text._Z15heavyLoadKernelPiS_i:
[----:B------:R-:W0:Y:S01]  /*0000*/  LDC R1, c[0x0][0x37c] ;  /* 0x0000df00ff017b82 */ /* 0x000e220000000800 */
[----:B------:R-:W1:Y:S01]  /*0010*/  S2R R0, SR_TID.X ;  /* 0x0000000000007919 */ /* 0x000e620000002100 */
[----:B------:R-:W2:Y:S06]  /*0020*/  LDCU UR6, c[0x0][0x390] ;  /* 0x00007200ff0677ac */ /* 0x000eac0008000800 */
[----:B------:R-:W1:Y:S08]  /*0030*/  S2UR UR4, SR_CTAID.X ;  /* 0x00000000000479c3 */ /* 0x000e700000002500 */
[----:B------:R-:W1:Y:S01]  /*0040*/  LDC R3, c[0x0][0x360] ;  /* 0x0000d800ff037b82 */ /* 0x000e620000000800 */
[----:B--2---:R-:W-:Y:S01]  /*0050*/  UISETP.GE.AND UP0, UPT, UR6, 0x1, UPT ;  /* 0x000000010600788c */ /* 0x004fe2000bf06270 */
[----:B-1----:R-:W-:-:S08]  /*0060*/  IMAD R0, R3, UR4, R0 ;  /* 0x0000000403007c24 */ /* 0x002fd0000f8e0200 */
[----:B0-----:R-:W-:Y:S05]  /*0070*/  BRA.U !UP0, `(.L_x_0) ;  /* 0x0000000908287547 */ /* 0x001fea000b800000 */
[----:B------:R-:W0:Y:S01]  /*0080*/  LDC.64 R2, c[0x0][0x388] ;  /* 0x0000e200ff027b82 */ /* 0x000e220000000a00 */
[----:B------:R-:W1:Y:S01]  /*0090*/  LDCU.64 UR10, c[0x0][0x358] ;  /* 0x00006b00ff0a77ac */ /* 0x000e620008000a00 */
[----:B0-----:R-:W-:-:S05]  /*00a0*/  IMAD.WIDE R2, R0, 0x4, R2 ;  /* 0x0000000400027825 */ /* 0x001fca00078e0202 */
[----:B-1----:R0:W5:Y:S01]  /*00b0*/  LDG.E R9, desc[UR10][R2.64] ;  /* 0x0000000a02097981 */ /* 0x002162000c1e1900 */
[----:B------:R-:W-:Y:S01]  /*00c0*/  UISETP.GE.U32.AND UP1, UPT, UR6, 0x10, UPT ;  /* 0x000000100600788c */ /* 0x000fe2000bf26070 */
[----:B------:R-:W-:Y:S01]  /*00d0*/  IMAD.MOV.U32 R6, RZ, RZ, RZ ;  /* 0x000000ffff067224 */ /* 0x000fe200078e00ff */
[----:B------:R-:W-:-:S04]  /*00e0*/  ULOP3.LUT UR7, UR6, 0xf, URZ, 0xc0, !UPT ;  /* 0x0000000f06077892 */ /* 0x000fc8000f8ec0ff */
[----:B------:R-:W-:-:S03]  /*00f0*/  UISETP.NE.AND UP0, UPT, UR7, URZ, UPT ;  /* 0x000000ff0700728c */ /* 0x000fc6000bf05270 */
[----:B0-----:R-:W-:Y:S08]  /*0100*/  BRA.U !UP1, `(.L_x_1) ;  /* 0x0000000109fc7547 */ /* 0x001ff0000b800000 */
[----:B------:R-:W0:Y:S01]  /*0110*/  LDCU.64 UR4, c[0x0][0x380] ;  /* 0x00007000ff0477ac */ /* 0x000e220008000a00 */
[----:B------:R-:W-:-:S04]  /*0120*/  ULOP3.LUT UR8, UR6, 0x7ffffff0, URZ, 0xc0, !UPT ;  /* 0x7ffffff006087892 */ /* 0x000fc8000f8ec0ff */
[----:B------:R-:W-:Y:S02]  /*0130*/  UIADD3 UR9, UPT, UPT, -UR8, URZ, URZ ;  /* 0x000000ff08097290 */ /* 0x000fe4000fffe1ff */
[----:B------:R-:W-:Y:S01]  /*0140*/  MOV R6, UR8 ;  /* 0x0000000800067c02 */ /* 0x000fe20008000f00 */
[----:B0-----:R-:W-:-:S04]  /*0150*/  UIADD3 UR4, UP1, UPT, UR4, 0x20, URZ ;  /* 0x0000002004047890 */ /* 0x001fc8000ff3e0ff */
[----:B------:R-:W-:Y:S02]  /*0160*/  UIADD3.X UR5, UPT, UPT, URZ, UR5, URZ, UP1, !UPT ;  /* 0x00000005ff057290 */ /* 0x000fe40008ffe4ff */
[----:B------:R-:W-:-:S04]  /*0170*/  IMAD.U32 R8, RZ, RZ, UR4 ;  /* 0x00000004ff087e24 */ /* 0x000fc8000f8e00ff */
[----:B------:R-:W-:-:S07]  /*0180*/  MOV R13, UR5 ;  /* 0x00000005000d7c02 */ /* 0x000fce0008000f00 */
.L_x_2:
[----:B------:R-:W-:Y:S01]  /*0190*/  IMAD.MOV.U32 R4, RZ, RZ, R8 ;  /* 0x000000ffff047224 */ /* 0x000fe200078e0008 */
[----:B------:R-:W-:-:S05]  /*01a0*/  MOV R5, R13 ;  /* 0x0000000d00057202 */ /* 0x000fca0000000f00 */
[----:B------:R-:W2:Y:S02]  /*01b0*/  LDG.E R8, desc[UR10][R4.64+-0x20] ;  /* 0xffffe00a04087981 */ /* 0x000ea4000c1e1900 */
[----:B--23-5:R-:W-:-:S05]  /*01c0*/  IMAD.IADD R9, R8, 0x1, R9 ;  /* 0x0000000108097824 */ /* 0x02cfca00078e0209 */
[----:B------:R0:W-:Y:S04]  /*01d0*/  STG.E desc[UR10][R2.64], R9 ;  /* 0x0000000902007986 */ /* 0x0001e8000c10190a */
[----:B------:R-:W2:Y:S02]  /*01e0*/  LDG.E R8, desc[UR10][R4.64+-0x1c] ;  /* 0xffffe40a04087981 */ /* 0x000ea4000c1e1900 */
[----:B--2---:R-:W-:-:S05]  /*01f0*/  IADD3 R7, PT, PT, R9, R8, RZ ;  /* 0x0000000809077210 */ /* 0x004fca0007ffe0ff */
[----:B------:R1:W-:Y:S04]  /*0200*/  STG.E desc[UR10][R2.64], R7 ;  /* 0x0000000702007986 */ /* 0x0003e8000c10190a */
[----:B------:R-:W2:Y:S02]  /*0210*/  LDG.E R8, desc[UR10][R4.64+-0x18] ;  /* 0xffffe80a04087981 */ /* 0x000ea4000c1e1900 */
[----:B--2---:R-:W-:-:S05]  /*0220*/  IMAD.IADD R11, R7, 0x1, R8 ;  /* 0x00000001070b7824 */ /* 0x004fca00078e0208 */
[----:B------:R2:W-:Y:S04]  /*0230*/  STG.E desc[UR10][R2.64], R11 ;  /* 0x0000000b02007986 */ /* 0x0005e8000c10190a */
[----:B------:R-:W3:Y:S02]  /*0240*/  LDG.E R8, desc[UR10][R4.64+-0x14] ;  /* 0xffffec0a04087981 */ /* 0x000ee4000c1e1900 */
[----:B---3--:R-:W-:-:S05]  /*0250*/  IADD3 R13, PT, PT, R11, R8, RZ ;  /* 0x000000080b0d7210 */ /* 0x008fca0007ffe0ff */
[----:B------:R3:W-:Y:S04]  /*0260*/  STG.E desc[UR10][R2.64], R13 ;  /* 0x0000000d02007986 */ /* 0x0007e8000c10190a */
[----:B------:R-:W0:Y:S02]  /*0270*/  LDG.E R8, desc[UR10][R4.64+-0x10] ;  /* 0xfffff00a04087981 */ /* 0x000e24000c1e1900 */
[----:B0-----:R-:W-:-:S05]  /*0280*/  IMAD.IADD R9, R13, 0x1, R8 ;  /* 0x000000010d097824 */ /* 0x001fca00078e0208 */
[----:B------:R0:W-:Y:S04]  /*0290*/  STG.E desc[UR10][R2.64], R9 ;  /* 0x0000000902007986 */ /* 0x0001e8000c10190a */
[----:B------:R-:W1:Y:S02]  /*02a0*/  LDG.E R8, desc[UR10][R4.64+-0xc] ;  /* 0xfffff40a04087981 */ /* 0x000e64000c1e1900 */
[----:B-1----:R-:W-:-:S05]  /*02b0*/  IADD3 R7, PT, PT, R9, R8, RZ ;  /* 0x0000000809077210 */ /* 0x002fca0007ffe0ff */
        /* <DEDUP_REMOVED lines=9> */
[----:B------:R-:W-:Y:S04]  /*0350*/  STG.E desc[UR10][R2.64], R9 ;  /* 0x0000000902007986 */ /* 0x000fe8000c10190a */
        /* <DEDUP_REMOVED lines=9> */
[----:B------:R-:W3:Y:S02]  /*03f0*/  LDG.E R8, desc[UR10][R4.64+0x10] ;  /* 0x0000100a04087981 */ /* 0x000ee4000c1e1900 */
[----:B---3--:R-:W-:-:S05]  /*0400*/  IMAD.IADD R15, R13, 0x1, R8 ;  /* 0x000000010d0f7824 */ /* 0x008fca00078e0208 */
[----:B------:R3:W-:Y:S04]  /*0410*/  STG.E desc[UR10][R2.64], R15 ;  /* 0x0000000f02007986 */ /* 0x0007e8000c10190a */
[----:B------:R-:W0:Y:S02]  /*0420*/  LDG.E R8, desc[UR10][R4.64+0x14] ;  /* 0x0000140a04087981 */ /* 0x000e24000c1e1900 */
[----:B0-----:R-:W-:-:S05]  /*0430*/  IADD3 R7, PT, PT, R15, R8, RZ ;  /* 0x000000080f077210 */ /* 0x001fca0007ffe0ff */
[----:B------:R3:W-:Y:S04]  /*0440*/  STG.E desc[UR10][R2.64], R7 ;  /* 0x0000000702007986 */ /* 0x0007e8000c10190a */
[----:B------:R-:W1:Y:S02]  /*0450*/  LDG.E R8, desc[UR10][R4.64+0x18] ;  /* 0x0000180a04087981 */ /* 0x000e64000c1e1900 */
[----:B-1----:R-:W-:-:S05]  /*0460*/  IMAD.IADD R11, R7, 0x1, R8 ;  /* 0x00000001070b7824 */ /* 0x002fca00078e0208 */
[----:B------:R3:W-:Y:S04]  /*0470*/  STG.E desc[UR10][R2.64], R11 ;  /* 0x0000000b02007986 */ /* 0x0007e8000c10190a */
[----:B------:R-:W4:Y:S01]  /*0480*/  LDG.E R8, desc[UR10][R4.64+0x1c] ;  /* 0x00001c0a04087981 */ /* 0x000f22000c1e1900 */
[----:B------:R-:W-:-:S04]  /*0490*/  UIADD3 UR9, UPT, UPT, UR9, 0x10, URZ ;  /* 0x0000001009097890 */ /* 0x000fc8000fffe0ff */
[----:B------:R-:W-:Y:S01]  /*04a0*/  UISETP.NE.AND UP1, UPT, UR9, URZ, UPT ;  /* 0x000000ff0900728c */ /* 0x000fe2000bf25270 */
[----:B----4-:R-:W-:Y:S02]  /*04b0*/  IADD3 R9, PT, PT, R11, R8, RZ ;  /* 0x000000080b097210 */ /* 0x010fe40007ffe0ff */
[----:B------:R-:W-:-:S03]  /*04c0*/  IADD3 R8, P0, PT, R4, 0x40, RZ ;  /* 0x0000004004087810 */ /* 0x000fc60007f1e0ff */
[----:B------:R3:W-:Y:S02]  /*04d0*/  STG.E desc[UR10][R2.64], R9 ;  /* 0x0000000902007986 */ /* 0x0007e4000c10190a */
[----:B--2---:R-:W-:Y:S01]  /*04e0*/  IMAD.X R13, RZ, RZ, R5, P0 ;  /* 0x000000ffff0d7224 */ /* 0x004fe200000e0605 */
[----:B------:R-:W-:Y:S07]  /*04f0*/  BRA.U UP1, `(.L_x_2) ;  /* 0xfffffffd01247547 */ /* 0x000fee000b83ffff */
.L_x_1:
[----:B------:R-:W-:Y:S05]  /*0500*/  BRA.U !UP0, `(.L_x_0) ;  /* 0x0000000508047547 */ /* 0x000fea000b800000 */
[----:B------:R-:W-:Y:S02]  /*0510*/  UISETP.GE.U32.AND UP0, UPT, UR7, 0x8, UPT ;  /* 0x000000080700788c */ /* 0x000fe4000bf06070 */
[----:B------:R-:W-:-:S04]  /*0520*/  ULOP3.LUT UR5, UR6, 0x7, URZ, 0xc0, !UPT ;  /* 0x0000000706057892 */ /* 0x000fc8000f8ec0ff */
[----:B------:R-:W-:-:S03]  /*0530*/  UISETP.NE.AND UP1, UPT, UR5, URZ, UPT ;  /* 0x000000ff0500728c */ /* 0x000fc6000bf25270 */
[----:B------:R-:W-:Y:S08]  /*0540*/  BRA.U !UP0, `(.L_x_3) ;  /* 0x00000001086c7547 */ /* 0x000ff0000b800000 */
[----:B------:R-:W0:Y:S02]  /*0550*/  LDC.64 R4, c[0x0][0x380] ;  /* 0x0000e000ff047b82 */ /* 0x000e240000000a00 */
[----:B0-----:R-:W-:-:S05]  /*0560*/  IMAD.WIDE.U32 R4, R6, 0x4, R4 ;  /* 0x0000000406047825 */ /* 0x001fca00078e0004 */
[----:B------:R-:W3:Y:S02]  /*0570*/  LDG.E R8, desc[UR10][R4.64] ;  /* 0x0000000a04087981 */ /* 0x000ee4000c1e1900 */
[----:B---3-5:R-:W-:-:S05]  /*0580*/  IADD3 R9, PT, PT, R9, R8, RZ ;  /* 0x0000000809097210 */ /* 0x028fca0007ffe0ff */
[----:B------:R-:W-:Y:S04]  /*0590*/  STG.E desc[UR10][R2.64], R9 ;  /* 0x0000000902007986 */ /* 0x000fe8000c10190a */
[----:B------:R-:W2:Y:S02]  /*05a0*/  LDG.E R8, desc[UR10][R4.64+0x4] ;  /* 0x0000040a04087981 */ /* 0x000ea4000c1e1900 */
[----:B--2---:R-:W-:-:S05]  /*05b0*/  IMAD.IADD R7, R9, 0x1, R8 ;  /* 0x0000000109077824 */ /* 0x004fca00078e0208 */
        /* <DEDUP_REMOVED lines=16> */
[----:B------:R-:W3:Y:S01]  /*06c0*/  LDG.E R8, desc[UR10][R4.64+0x1c] ;  /* 0x00001c0a04087981 */ /* 0x000ee2000c1e1900 */
[----:B------:R-:W-:Y:S01]  /*06d0*/  IADD3 R6, PT, PT, R6, 0x8, RZ ;  /* 0x0000000806067810 */ /* 0x000fe20007ffe0ff */
[----:B---3--:R-:W-:-:S05]  /*06e0*/  IMAD.IADD R9, R11, 0x1, R8 ;  /* 0x000000010b097824 */ /* 0x008fca00078e0208 */
[----:B------:R2:W-:Y:S02]  /*06f0*/  STG.E desc[UR10][R2.64], R9 ;  /* 0x0000000902007986 */ /* 0x0005e4000c10190a */
.L_x_3:
[----:B------:R-:W-:Y:S05]  /*0700*/  BRA.U !UP1, `(.L_x_0) ;  /* 0x0000000109847547 */ /* 0x000fea000b800000 */
[----:B------:R-:W-:Y:S02]  /*0710*/  UISETP.GE.U32.AND UP0, UPT, UR5, 0x4, UPT ;  /* 0x000000040500788c */ /* 0x000fe4000bf06070 */
[----:B------:R-:W-:-:S04]  /*0720*/  ULOP3.LUT UR4, UR6, 0x3, URZ, 0xc0, !UPT ;  /* 0x0000000306047892 */ /* 0x000fc8000f8ec0ff */
[----:B------:R-:W-:-:S03]  /*0730*/  UISETP.NE.AND UP1, UPT, UR4, URZ, UPT ;  /* 0x000000ff0400728c */ /* 0x000fc6000bf25270 */
[----:B------:R-:W-:Y:S08]  /*0740*/  BRA.U !UP0, `(.L_x_4) ;  /* 0x00000001083c7547 */ /* 0x000ff0000b800000 */
[----:B------:R-:W0:Y:S02]  /*0750*/  LDC.64 R4, c[0x0][0x380] ;  /* 0x0000e000ff047b82 */ /* 0x000e240000000a00 */
[----:B0-----:R-:W-:-:S05]  /*0760*/  IMAD.WIDE.U32 R4, R6, 0x4, R4 ;  /* 0x0000000406047825 */ /* 0x001fca00078e0004 */
        /* <DEDUP_REMOVED lines=9> */
[----:B------:R-:W2:Y:S01]  /*0800*/  LDG.E R8, desc[UR10][R4.64+0xc] ;  /* 0x00000c0a04087981 */ /* 0x000ea2000c1e1900 */
[----:B------:R-:W-:Y:S01]  /*0810*/  VIADD R6, R6, 0x4 ;  /* 0x0000000406067836 */ /* 0x000fe20000000000 */
[----:B--2---:R-:W-:-:S05]  /*0820*/  IADD3 R9, PT, PT, R13, R8, RZ ;  /* 0x000000080d097210 */ /* 0x004fca0007ffe0ff */
[----:B------:R0:W-:Y:S02]  /*0830*/  STG.E desc[UR10][R2.64], R9 ;  /* 0x0000000902007986 */ /* 0x0001e4000c10190a */
.L_x_4:
[----:B------:R-:W-:Y:S05]  /*0840*/  BRA.U !UP1, `(.L_x_0) ;  /* 0x0000000109347547 */ /* 0x000fea000b800000 */
[----:B------:R-:W0:Y:S01]  /*0850*/  LDC.64 R4, c[0x0][0x380] ;  /* 0x0000e000ff047b82 */ /* 0x000e220000000a00 */
[----:B------:R-:W-:Y:S01]  /*0860*/  UIADD3 UR4, UPT, UPT, -UR4, URZ, URZ ;  /* 0x000000ff04047290 */ /* 0x000fe2000fffe1ff */
[----:B0-23--:R-:W-:-:S11]  /*0870*/  IMAD.WIDE.U32 R6, R6, 0x4, R4 ;  /* 0x0000000406067825 */ /* 0x00dfd600078e0004 */
.L_x_5:
[----:B------:R-:W-:Y:S01]  /*0880*/  MOV R4, R6 ;  /* 0x0000000600047202 */ /* 0x000fe20000000f00 */
[----:B------:R-:W-:-:S05]  /*0890*/  IMAD.MOV.U32 R5, RZ, RZ, R7 ;  /* 0x000000ffff057224 */ /* 0x000fca00078e0007 */
[----:B------:R-:W2:Y:S01]  /*08a0*/  LDG.E R4, desc[UR10][R4.64] ;  /* 0x0000000a04047981 */ /* 0x000ea2000c1e1900 */
[----:B------:R-:W-:Y:S01]  /*08b0*/  UIADD3 UR4, UPT, UPT, UR4, 0x1, URZ ;  /* 0x0000000104047890 */ /* 0x000fe2000fffe0ff */
[----:B------:R-:W-:-:S03]  /*08c0*/  IADD3 R6, P0, PT, R6, 0x4, RZ ;  /* 0x0000000406067810 */ /* 0x000fc60007f1e0ff */
[----:B------:R-:W-:Y:S02]  /*08d0*/  UISETP.NE.AND UP0, UPT, UR4, URZ, UPT ;  /* 0x000000ff0400728c */ /* 0x000fe4000bf05270 */
[----:B------:R-:W-:Y:S01]  /*08e0*/  IMAD.X R7, RZ, RZ, R7, P0 ;  /* 0x000000ffff077224 */ /* 0x000fe200000e0607 */
[----:B-12--5:R-:W-:-:S05]  /*08f0*/  IADD3 R9, PT, PT, R4, R9, RZ ;  /* 0x0000000904097210 */ /* 0x026fca0007ffe0ff */
[----:B------:R1:W-:Y:S01]  /*0900*/  STG.E desc[UR10][R2.64], R9 ;  /* 0x0000000902007986 */ /* 0x0003e2000c10190a */
[----:B------:R-:W-:Y:S05]  /*0910*/  BRA.U UP0, `(.L_x_5) ;  /* 0xfffffffd00d87547 */ /* 0x000fea000b83ffff */
.L_x_0:
[----:B------:R-:W-:-:S13]  /*0920*/  ISETP.NE.AND P0, PT, R0, RZ, PT ;  /* 0x000000ff0000720c */ /* 0x000fda0003f05270 */
[----:B------:R-:W-:Y:S05]  /*0930*/  @P0 EXIT ;  /* 0x000000000000094d */ /* 0x000fea0003800000 */
[----:B------:R-:W-:Y:S01]  /*0940*/  MOV R0, 0x0 ;  /* 0x0000000000007802 */ /* 0x000fe20000000f00 */
[----:B------:R-:W4:Y:S01]  /*0950*/  LDCU.64 UR4, c[0x4][0x8] ;  /* 0x01000100ff0477ac */ /* 0x000f220008000a00 */
[----:B0-23--:R-:W-:Y:S02]  /*0960*/  CS2R R6, SRZ ;  /* 0x0000000000067805 */ /* 0x00dfe4000001ff00 */
[----:B-1----:R0:W1:Y:S01]  /*0970*/  LDC.64 R2, c[0x4][R0] ;  /* 0x0100000000027b82 */ /* 0x0020620000000a00 */
[----:B----4-:R-:W-:Y:S01]  /*0980*/  MOV R4, UR4 ;  /* 0x0000000400047c02 */ /* 0x010fe20008000f00 */
[----:B0-----:R-:W-:-:S07]  /*0990*/  IMAD.U32 R5, RZ, RZ, UR5 ;  /* 0x00000005ff057e24 */ /* 0x001fce000f8e00ff */
[----:B------:R-:W-:-:S07]  /*09a0*/  LEPC R20, `(.L_x_6) ;  /* 0x000000001014794e */ /* 0x000fce0000000000 */
[----:B-1---5:R-:W-:Y:S05]  /*09b0*/  CALL.ABS.NOINC R2 ;  /* 0x0000000002007343 */ /* 0x022fea0003c00000 */
.L_x_6:
[----:B------:R-:W-:Y:S05]  /*09c0*/  EXIT ;  /* 0x000000000000794d */ /* 0x000fea0003800000 */
.L_x_7:
[----:B------:R-:W-:-:S00]  /*09d0*/  BRA `(.L_x_7) ;  /* 0xfffffffc00fc7947 */ /* 0x000fc0000383ffff */
[----:B------:R-:W-:-:S00]  /*09e0*/  NOP ;  /* 0x0000000000007918 */ /* 0x000fc00000000000 */
        /* <DEDUP_REMOVED lines=9> */
.L_x_8:


//--------------------- .nv.global.init           --------------------------
	.section	.nv.global.init,"aw",@progbits
.nv.global.init:
	.type		$str,@object
	.size		$str,(.L_0 - $str)
$str:
        /*0000*/ 	.byte	0x68, 0x61, 0x68, 0x61, 0x00
.L_0:


//--------------------- .nv.shared.reserved.0     --------------------------
	.section	.nv.shared.reserved.0,"aw",@nobits
	.weak		__nv_reservedSMEM_offset_0_alias
	.size		__nv_reservedSMEM_offset_0_alias, 0, 64
	.other		__nv_reservedSMEM_offset_0_alias,@"STO_CUDA_RESERVED_SHARED STV_DEFAULT"
__nv_reservedSMEM_offset_0_alias:
	.zero		0
	.zero		64


//--------------------- .nv.constant0._Z15heavyLoadKernelPiS_i --------------------------
	.section	.nv.constant0._Z15heavyLoadKernelPiS_i,"a",@progbits
	.sectionflags	@""
	.align	4
.nv.constant0._Z15heavyLoadKernelPiS_i:
	.zero		916


//--------------------- SYMBOLS --------------------------

	.type		.nv.reservedSmem.offset0,@object
	.size		.nv.reservedSmem.offset0,0x4
	.type		vprintf,@function
